	.headerflags	@"EF_CUDA_TEXMODE_UNIFIED EF_CUDA_64BIT_ADDRESS EF_CUDA_ACCELERATORS EF_CUDA_SM90 EF_CUDA_VIRTUAL_SM(EF_CUDA_SM90)"
	.elftype	@"ET_EXEC"


//--------------------- .nv.info                  --------------------------
	.section	.nv.info,"",@"SHT_CUDA_INFO"
	.align	4


	//----- nvinfo : EIATTR_REGCOUNT
	.align		4
        /*0000*/ 	.byte	0x04, 0x2f
        /*0002*/ 	.short	(.L_3 - .L_2)
	.align		4
.L_2:
        /*0004*/ 	.word	index@(triton_poi_fused__native_batch_norm_legit_no_training_relu_43)
        /*0008*/ 	.word	0x00000020


	//----- nvinfo : EIATTR_MIN_STACK_SIZE
	.align		4
.L_3:
        /*000c*/ 	.byte	0x04, 0x12
        /*000e*/ 	.short	(.L_5 - .L_4)
	.align		4
.L_4:
        /*0010*/ 	.word	index@(triton_poi_fused__native_batch_norm_legit_no_training_relu_43)
        /*0014*/ 	.word	0x00000000


	//----- nvinfo : EIATTR_FRAME_SIZE
	.align		4
.L_5:
        /*0018*/ 	.byte	0x04, 0x11
        /*001a*/ 	.short	(.L_7 - .L_6)
	.align		4
.L_6:
        /*001c*/ 	.word	index@(triton_poi_fused__native_batch_norm_legit_no_training_relu_43)
        /*0020*/ 	.word	0x00000000


	//----- nvinfo : EIATTR_MIN_STACK_SIZE
	.align		4
.L_7:
        /*0024*/ 	.byte	0x04, 0x12
        /*0026*/ 	.short	(.L_9 - .L_8)
	.align		4
.L_8:
        /*0028*/ 	.word	index@(triton_poi_fused__native_batch_norm_legit_no_training_relu_43)
        /*002c*/ 	.word	0x00000000
.L_9:


//--------------------- .nv.info.triton_poi_fused__native_batch_norm_legit_no_training_relu_43 --------------------------
	.section	.nv.info.triton_poi_fused__native_batch_norm_legit_no_training_relu_43,"",@"SHT_CUDA_INFO"
	.sectionflags	@""
	.align	4


	//----- nvinfo : EIATTR_CUDA_API_VERSION
	.align		4
        /*0000*/ 	.byte	0x04, 0x37
        /*0002*/ 	.short	(.L_11 - .L_10)
.L_10:
        /*0004*/ 	.word	0x0000007c


	//----- nvinfo : EIATTR_KPARAM_INFO
	.align		4
.L_11:
        /*0008*/ 	.byte	0x04, 0x17
        /*000a*/ 	.short	(.L_13 - .L_12)
.L_12:
        /*000c*/ 	.word	0x00000000
        /*0010*/ 	.short	0x0007
        /*0012*/ 	.short	0x0034
        /*0014*/ 	.byte	0x00, 0xf0, 0x11, 0x00


	//----- nvinfo : EIATTR_KPARAM_INFO
	.align		4
.L_13:
        /*0018*/ 	.byte	0x04, 0x17
        /*001a*/ 	.short	(.L_15 - .L_14)
.L_14:
        /*001c*/ 	.word	0x00000000
        /*0020*/ 	.short	0x0006
        /*0022*/ 	.short	0x0030
        /*0024*/ 	.byte	0x00, 0xf0, 0x11, 0x00


	//----- nvinfo : EIATTR_KPARAM_INFO
	.align		4
.L_15:
        /*0028*/ 	.byte	0x04, 0x17
        /*002a*/ 	.short	(.L_17 - .L_16)
.L_16:
        /*002c*/ 	.word	0x00000000
        /*0030*/ 	.short	0x0005
        /*0032*/ 	.short	0x0028
        /*0034*/ 	.byte	0x00, 0xf4, 0x21, 0x00


	//----- nvinfo : EIATTR_KPARAM_INFO
	.align		4
.L_17:
        /*0038*/ 	.byte	0x04, 0x17
        /*003a*/ 	.short	(.L_19 - .L_18)
.L_18:
        /*003c*/ 	.word	0x00000000
        /*0040*/ 	.short	0x0004
        /*0042*/ 	.short	0x0020
        /*0044*/ 	.byte	0x00, 0xf4, 0x21, 0x00


	//----- nvinfo : EIATTR_KPARAM_INFO
	.align		4
.L_19:
        /*0048*/ 	.byte	0x04, 0x17
        /*004a*/ 	.short	(.L_21 - .L_20)
.L_20:
        /*004c*/ 	.word	0x00000000
        /*0050*/ 	.short	0x0003
        /*0052*/ 	.short	0x0018
        /*0054*/ 	.byte	0x00, 0xf4, 0x21, 0x00


	//----- nvinfo : EIATTR_KPARAM_INFO
	.align		4
.L_21:
        /*0058*/ 	.byte	0x04, 0x17
        /*005a*/ 	.short	(.L_23 - .L_22)
.L_22:
        /*005c*/ 	.word	0x00000000
        /*0060*/ 	.short	0x0002
        /*0062*/ 	.short	0x0010
        /*0064*/ 	.byte	0x00, 0xf4, 0x21, 0x00


	//----- nvinfo : EIATTR_KPARAM_INFO
	.align		4
.L_23:
        /*0068*/ 	.byte	0x04, 0x17
        /*006a*/ 	.short	(.L_25 - .L_24)
.L_24:
        /*006c*/ 	.word	0x00000000
        /*0070*/ 	.short	0x0001
        /*0072*/ 	.short	0x0008
        /*0074*/ 	.byte	0x00, 0xf4, 0x21, 0x00


	//----- nvinfo : EIATTR_KPARAM_INFO
	.align		4
.L_25:
        /*0078*/ 	.byte	0x04, 0x17
        /*007a*/ 	.short	(.L_27 - .L_26)
.L_26:
        /*007c*/ 	.word	0x00000000
        /*0080*/ 	.short	0x0000
        /*0082*/ 	.short	0x0000
        /*0084*/ 	.byte	0x00, 0xf4, 0x21, 0x00


	//----- nvinfo : EIATTR_SPARSE_MMA_MASK
	.align		4
.L_27:
        /*0088*/ 	.byte	0x03, 0x50
        /*008a*/ 	.short	0x0000


	//----- nvinfo : EIATTR_MAXREG_COUNT
	.align		4
        /*008c*/ 	.byte	0x03, 0x1b
        /*008e*/ 	.short	0x00ff


	//----- nvinfo : EIATTR_EXIT_INSTR_OFFSETS
	.align		4
        /*0090*/ 	.byte	0x04, 0x1c
        /*0092*/ 	.short	(.L_29 - .L_28)


	//   ....[0]....
.L_28:
        /*0094*/ 	.word	0x00001230


	//   ....[1]....
        /*0098*/ 	.word	0x00001300


	//----- nvinfo : EIATTR_REQNTID
	.align		4
.L_29:
        /*009c*/ 	.byte	0x04, 0x10
        /*009e*/ 	.short	(.L_31 - .L_30)
.L_30:
        /*00a0*/ 	.word	0x00000100
        /*00a4*/ 	.word	0x00000001
        /*00a8*/ 	.word	0x00000001


	//----- nvinfo : EIATTR_CBANK_PARAM_SIZE
	.align		4
.L_31:
        /*00ac*/ 	.byte	0x03, 0x19
        /*00ae*/ 	.short	0x0038


	//----- nvinfo : EIATTR_PARAM_CBANK
	.align		4
        /*00b0*/ 	.byte	0x04, 0x0a
        /*00b2*/ 	.short	(.L_33 - .L_32)
	.align		4
.L_32:
        /*00b4*/ 	.word	index@(.nv.constant0.triton_poi_fused__native_batch_norm_legit_no_training_relu_43)
        /*00b8*/ 	.short	0x0210
        /*00ba*/ 	.short	0x0038


	//----- nvinfo : EIATTR_SW_WAR
	.align		4
.L_33:
        /*00bc*/ 	.byte	0x04, 0x36
        /*00be*/ 	.short	(.L_35 - .L_34)
.L_34:
        /*00c0*/ 	.word	0x00000008
.L_35:


//--------------------- .nv.callgraph             --------------------------
	.section	.nv.callgraph,"",@"SHT_CUDA_CALLGRAPH"
	.align	4
	.sectionentsize	8
	.align		4
        /*0000*/ 	.word	0x00000000
	.align		4
        /*0004*/ 	.word	0xffffffff
	.align		4
        /*0008*/ 	.word	0x00000000
	.align		4
        /*000c*/ 	.word	0xfffffffe
	.align		4
        /*0010*/ 	.word	0x00000000
	.align		4
        /*0014*/ 	.word	0xfffffffd
	.align		4
        /*0018*/ 	.word	0x00000000
	.align		4
        /*001c*/ 	.word	0xfffffffc


//--------------------- .nv.constant4             --------------------------
	.section	.nv.constant4,"a",@progbits
	.align	8
	.align		8
.nv.constant4:
        /*0000*/ 	.dword	_$_str
	.align		8
        /*0008*/ 	.dword	_$_str_$_2


//--------------------- .text.triton_poi_fused__native_batch_norm_legit_no_training_relu_43 --------------------------
	.section	.text.triton_poi_fused__native_batch_norm_legit_no_training_relu_43,"ax",@progbits
	.sectionflags	@"SHF_BARRIERS=1"
	.align	128
        .global         triton_poi_fused__native_batch_norm_legit_no_training_relu_43
        .type           triton_poi_fused__native_batch_norm_legit_no_training_relu_43,@function
        .size           triton_poi_fused__native_batch_norm_legit_no_training_relu_43,(.L_x_1 - triton_poi_fused__native_batch_norm_legit_no_training_relu_43)
        .other          triton_poi_fused__native_batch_norm_legit_no_training_relu_43,@"STO_CUDA_ENTRY STV_DEFAULT"
triton_poi_fused__native_batch_norm_legit_no_training_relu_43:
.text.triton_poi_fused__native_batch_norm_legit_no_training_relu_43:
[----:B------:R-:W0:Y:S01]  /*0000*/  LDC R1, c[0x0][0x28] ;  /* 0x00000a00ff017b82 */ /* 0x000e220000000800 */
[----:B------:R-:W1:Y:S07]  /*0010*/  S2R R3, SR_TID.X ;  /* 0x0000000000037919 */ /* 0x000e6e0000002100 */
[----:B------:R-:W2:Y:S01]  /*0020*/  LDC.64 R16, c[0x0][0x210] ;  /* 0x00008400ff107b82 */ /* 0x000ea20000000a00 */
[----:B------:R-:W-:Y:S01]  /*0030*/  ULDC.64 UR6, c[0x0][0x208] ;  /* 0x0000820000067ab9 */ /* 0x000fe20000000a00 */
[----:B------:R-:W3:Y:S01]  /*0040*/  S2R R2, SR_CTAID.Y ;  /* 0x0000000000027919 */ /* 0x000ee20000002600 */
[----:B------:R-:W4:Y:S01]  /*0050*/  S2R R21, SR_CTAID.X ;  /* 0x0000000000157919 */ /* 0x000f220000002500 */
[----:B-1----:R-:W-:Y:S01]  /*0060*/  IMAD.SHL.U32 R0, R3, 0x4, RZ ;  /* 0x0000000403007824 */ /* 0x002fe200078e00ff */
[----:B------:R-:W-:-:S04]  /*0070*/  SHF.R.U32.HI R18, RZ, 0x6, R3 ;  /* 0x00000006ff127819 */ /* 0x000fc80000011603 */
[----:B------:R-:W-:Y:S02]  /*0080*/  LOP3.LUT R5, R0, 0xfc, RZ, 0xc0, !PT ;  /* 0x000000fc00057812 */ /* 0x000fe400078ec0ff */
[----:B------:R-:W-:Y:S01]  /*0090*/  SGXT.U32 R18, R18, 0x2 ;  /* 0x000000021212781a */ /* 0x000fe20000000000 */
[----:B----4-:R-:W-:Y:S01]  /*00a0*/  IMAD.SHL.U32 R21, R21, 0x10, RZ ;  /* 0x0000001015157824 */ /* 0x010fe200078e00ff */
[----:B---3--:R-:W-:-:S04]  /*00b0*/  PRMT R5, R5, 0x6540, R2 ;  /* 0x0000654005057816 */ /* 0x008fc80000000002 */
[C---:B------:R-:W-:Y:S01]  /*00c0*/  ISETP.GE.AND P0, PT, R5.reuse, 0x300, PT ;  /* 0x000003000500780c */ /* 0x040fe20003f06270 */
[----:B------:R-:W-:Y:S01]  /*00d0*/  IMAD.HI R4, R5, 0x2aaaaaab, RZ ;  /* 0x2aaaaaab05047827 */ /* 0x000fe200078e02ff */
[----:B------:R-:W-:-:S04]  /*00e0*/  LOP3.LUT R18, R21, R18, RZ, 0xfc, !PT ;  /* 0x0000001215127212 */ /* 0x000fc800078efcff */
[----:B------:R-:W-:Y:S02]  /*00f0*/  SHF.R.U32.HI R7, RZ, 0x1f, R4 ;  /* 0x0000001fff077819 */ /* 0x000fe40000011604 */
[----:B------:R-:W-:Y:S02]  /*0100*/  ISETP.LT.AND P1, PT, R18, 0x40, !P0 ;  /* 0x000000401200780c */ /* 0x000fe40004721270 */
[----:B------:R-:W-:Y:S02]  /*0110*/  LEA.HI.SX32 R4, R4, R7, 0x1b ;  /* 0x0000000704047211 */ /* 0x000fe400078fdaff */
[----:B------:R-:W-:Y:S02]  /*0120*/  CS2R R6, SRZ ;  /* 0x0000000000067805 */ /* 0x000fe4000001ff00 */
[----:B------:R-:W-:Y:S01]  /*0130*/  LOP3.LUT R8, R18, 0x4, RZ, 0xfc, !PT ;  /* 0x0000000412087812 */ /* 0x000fe200078efcff */
[----:B------:R-:W-:-:S03]  /*0140*/  IMAD R5, R4, -0xc0, R5 ;  /* 0xffffff4004057824 */ /* 0x000fc600078e0205 */
[----:B------:R-:W-:Y:S02]  /*0150*/  ISETP.LT.AND P2, PT, R8, 0x40, !P0 ;  /* 0x000000400800780c */ /* 0x000fe40004741270 */
[----:B------:R-:W-:Y:S01]  /*0160*/  CS2R R8, SRZ ;  /* 0x0000000000087805 */ /* 0x000fe2000001ff00 */
[----:B------:R-:W-:Y:S01]  /*0170*/  IMAD R19, R4, 0x3000, R5 ;  /* 0x0000300004137824 */ /* 0x000fe200078e0205 */
[----:B------:R-:W-:-:S03]  /*0180*/  CS2R R4, SRZ ;  /* 0x0000000000047805 */ /* 0x000fc6000001ff00 */
[----:B------:R-:W-:-:S04]  /*0190*/  IMAD R19, R18, 0xc0, R19 ;  /* 0x000000c012137824 */ /* 0x000fc800078e0213 */
[----:B--2---:R-:W-:-:S05]  /*01a0*/  IMAD.WIDE R14, R19, 0x4, R16 ;  /* 0x00000004130e7825 */ /* 0x004fca00078e0210 */
[----:B------:R1:W2:Y:S01]  /*01b0*/  @P1 LDG.E.EL.128 R4, desc[UR6][R14.64] ;  /* 0x000000060e041981 */ /* 0x0002a2000c2e1d00 */
[----:B------:R-:W-:Y:S01]  /*01c0*/  VIADD R23, R19, 0x300 ;  /* 0x0000030013177836 */ /* 0x000fe20000000000 */
[----:B------:R-:W-:Y:S02]  /*01d0*/  CS2R R10, SRZ ;  /* 0x00000000000a7805 */ /* 0x000fe4000001ff00 */
[----:B------:R-:W-:Y:S01]  /*01e0*/  LOP3.LUT R12, R18, 0x8, RZ, 0xfc, !PT ;  /* 0x00000008120c7812 */ /* 0x000fe200078efcff */
[----:B------:R-:W-:-:S03]  /*01f0*/  IMAD.WIDE R22, R23, 0x4, R16 ;  /* 0x0000000417167825 */ /* 0x000fc600078e0210 */
[----:B------:R-:W-:Y:S02]  /*0200*/  ISETP.LT.AND P1, PT, R12, 0x40, !P0 ;  /* 0x000000400c00780c */ /* 0x000fe40004721270 */
[----:B------:R3:W4:Y:S01]  /*0210*/  @P2 LDG.E.EL.128 R8, desc[UR6][R22.64] ;  /* 0x0000000616082981 */ /* 0x000722000c2e1d00 */
[----:B------:R-:W-:Y:S01]  /*0220*/  VIADD R25, R19, 0x600 ;  /* 0x0000060013197836 */ /* 0x000fe20000000000 */
[----:B------:R-:W-:Y:S02]  /*0230*/  CS2R R12, SRZ ;  /* 0x00000000000c7805 */ /* 0x000fe4000001ff00 */
[----:B-1----:R-:W-:Y:S01]  /*0240*/  CS2R R14, SRZ ;  /* 0x00000000000e7805 */ /* 0x002fe2000001ff00 */
[----:B------:R-:W-:-:S06]  /*0250*/  IMAD.WIDE R24, R25, 0x4, R16 ;  /* 0x0000000419187825 */ /* 0x000fcc00078e0210 */
[----:B------:R-:W5:Y:S01]  /*0260*/  @P1 LDG.E.EL.128 R12, desc[UR6][R24.64] ;  /* 0x00000006180c1981 */ /* 0x000f62000c2e1d00 */
[----:B------:R-:W-:Y:S02]  /*0270*/  LOP3.LUT R18, R18, 0xc, RZ, 0xfc, !PT ;  /* 0x0000000c12127812 */ /* 0x000fe400078efcff */
[----:B------:R-:W-:Y:S02]  /*0280*/  IADD3 R27, R19, 0x900, RZ ;  /* 0x00000900131b7810 */ /* 0x000fe40007ffe0ff */
[----:B------:R-:W-:Y:S02]  /*0290*/  ISETP.LT.AND P0, PT, R18, 0x40, !P0 ;  /* 0x000000401200780c */ /* 0x000fe40004701270 */
[----:B------:R-:W-:Y:S01]  /*02a0*/  CS2R R18, SRZ ;  /* 0x0000000000127805 */ /* 0x000fe2000001ff00 */
[----:B------:R-:W-:Y:S01]  /*02b0*/  IMAD.WIDE R26, R27, 0x4, R16 ;  /* 0x000000041b1a7825 */ /* 0x000fe200078e0210 */
[----:B------:R-:W-:-:S09]  /*02c0*/  CS2R R16, SRZ ;  /* 0x0000000000107805 */ /* 0x000fd2000001ff00 */
[----:B------:R1:W5:Y:S01]  /*02d0*/  @P0 LDG.E.EL.128 R16, desc[UR6][R26.64] ;  /* 0x000000061a100981 */ /* 0x000362000c2e1d00 */
[----:B------:R-:W1:Y:S01]  /*02e0*/  S2UR UR5, SR_CgaCtaId ;  /* 0x00000000000579c3 */ /* 0x000e620000008800 */
[----:B------:R-:W-:Y:S01]  /*02f0*/  SHF.R.U32.HI R20, RZ, 0x2, R3 ;  /* 0x00000002ff147819 */ /* 0x000fe20000011603 */
[----:B------:R-:W-:Y:S01]  /*0300*/  UMOV UR4, 0x400 ;  /* 0x0000040000047882 */ /* 0x000fe20000000000 */
[----:B---3--:R-:W-:Y:S02]  /*0310*/  LOP3.LUT R22, R0, 0x3fc, RZ, 0xc0, !PT ;  /* 0x000003fc00167812 */ /* 0x008fe400078ec0ff */
[----:B------:R-:W-:Y:S02]  /*0320*/  LOP3.LUT R20, R20, 0x30, RZ, 0xc0, !PT ;  /* 0x0000003014147812 */ /* 0x000fe400078ec0ff */
[----:B------:R-:W-:Y:S01]  /*0330*/  PRMT R29, R3, 0x6540, R2 ;  /* 0x00006540031d7816 */ /* 0x000fe20000000002 */
[----:B01----:R-:W0:Y:S03]  /*0340*/  LDC.64 R26, c[0x0][0x220] ;  /* 0x00008800ff1a7b82 */ /* 0x003e260000000a00 */
[----:B------:R-:W-:Y:S01]  /*0350*/  ISETP.GE.AND P0, PT, R29, 0x300, PT ;  /* 0x000003001d00780c */ /* 0x000fe20003f06270 */
[----:B------:R-:W-:-:S06]  /*0360*/  UPRMT UR4, UR5, 0x654, UR4 ;  /* 0x0000065405047896 */ /* 0x000fcc0008000004 */
[----:B------:R-:W-:Y:S01]  /*0370*/  VIADD R23, R20, UR4 ;  /* 0x0000000414177c36 */ /* 0x000fe20008000000 */
[----:B------:R-:W-:-:S03]  /*0380*/  LOP3.LUT R20, R3, 0xff, RZ, 0xc0, !PT ;  /* 0x000000ff03147812 */ /* 0x000fc600078ec0ff */
[----:B------:R-:W-:Y:S01]  /*0390*/  IMAD R22, R22, 0x4, R23 ;  /* 0x0000000416167824 */ /* 0x000fe200078e0217 */
[----:B------:R-:W-:-:S04]  /*03a0*/  LEA R20, R20, UR4, 0x2 ;  /* 0x0000000414147c11 */ /* 0x000fc8000f8e10ff */
[----:B--2---:R-:W-:Y:S01]  /*03b0*/  STS.128 [R22], R4 ;  /* 0x0000000416007388 */ /* 0x004fe20000000c00 */
[----:B------:R-:W-:Y:S06]  /*03c0*/  BAR.SYNC.DEFER_BLOCKING 0x0 ;  /* 0x0000000000007b1d */ /* 0x000fec0000010000 */
[----:B------:R-:W-:Y:S04]  /*03d0*/  LDS R25, [R20] ;  /* 0x0000000014197984 */ /* 0x000fe80000000800 */
[----:B------:R-:W-:Y:S04]  /*03e0*/  LDS R24, [R20+0x410] ;  /* 0x0004100014187984 */ /* 0x000fe80000000800 */
[----:B------:R-:W1:Y:S04]  /*03f0*/  LDS R23, [R20+0x820] ;  /* 0x0008200014177984 */ /* 0x000e680000000800 */
[----:B------:R-:W-:Y:S01]  /*0400*/  LDS R28, [R20+0xc30] ;  /* 0x000c3000141c7984 */ /* 0x000fe20000000800 */
[----:B------:R-:W-:Y:S06]  /*0410*/  BAR.SYNC.DEFER_BLOCKING 0x0 ;  /* 0x0000000000007b1d */ /* 0x000fec0000010000 */
[----:B----4-:R2:W-:Y:S02]  /*0420*/  STS.128 [R22], R8 ;  /* 0x0000000816007388 */ /* 0x0105e40000000c00 */
[----:B------:R-:W-:Y:S01]  /*0430*/  BAR.SYNC.DEFER_BLOCKING 0x0 ;  /* 0x0000000000007b1d */ /* 0x000fe20000010000 */
[----:B--2---:R-:W-:-:S07]  /*0440*/  IMAD.HI R8, R29, 0x2aaaaaab, RZ ;  /* 0x2aaaaaab1d087827 */ /* 0x004fce00078e02ff */
[----:B------:R-:W2:Y:S01]  /*0450*/  LDC.64 R10, c[0x0][0x230] ;  /* 0x00008c00ff0a7b82 */ /* 0x000ea20000000a00 */
[----:B------:R-:W-:-:S04]  /*0460*/  SHF.R.U32.HI R9, RZ, 0x1f, R8 ;  /* 0x0000001fff097819 */ /* 0x000fc80000011608 */
[----:B------:R-:W-:Y:S01]  /*0470*/  LEA.HI R8, R8, R9, RZ, 0x1b ;  /* 0x0000000908087211 */ /* 0x000fe200078fd8ff */
[----:B------:R-:W3:Y:S04]  /*0480*/  LDS R4, [R20] ;  /* 0x0000000014047984 */ /* 0x000ee80000000800 */
[----:B------:R-:W4:Y:S04]  /*0490*/  LDS R7, [R20+0x410] ;  /* 0x0004100014077984 */ /* 0x000f280000000800 */
[----:B------:R-:W1:Y:S04]  /*04a0*/  LDS R6, [R20+0x820] ;  /* 0x0008200014067984 */ /* 0x000e680000000800 */
[----:B------:R-:W1:Y:S01]  /*04b0*/  LDS R5, [R20+0xc30] ;  /* 0x000c300014057984 */ /* 0x000e620000000800 */
[----:B------:R-:W-:Y:S06]  /*04c0*/  BAR.SYNC.DEFER_BLOCKING 0x0 ;  /* 0x0000000000007b1d */ /* 0x000fec0000010000 */
[----:B-----5:R5:W-:Y:S02]  /*04d0*/  STS.128 [R22], R12 ;  /* 0x0000000c16007388 */ /* 0x020be40000000c00 */
[----:B------:R-:W-:Y:S01]  /*04e0*/  BAR.SYNC.DEFER_BLOCKING 0x0 ;  /* 0x0000000000007b1d */ /* 0x000fe20000010000 */
[----:B-----5:R-:W-:-:S07]  /*04f0*/  IMAD R15, R8, -0xc0, R29 ;  /* 0xffffff40080f7824 */ /* 0x020fce00078e021d */
[----:B------:R-:W5:Y:S01]  /*0500*/  LDC.64 R8, c[0x0][0x218] ;  /* 0x00008600ff087b82 */ /* 0x000f620000000a00 */
[----:B0-----:R-:W-:Y:S01]  /*0510*/  IMAD.WIDE R26, R15, 0x4, R26 ;  /* 0x000000040f1a7825 */ /* 0x001fe200078e021a */
[----:B------:R-:W0:Y:S04]  /*0520*/  LDS R29, [R20] ;  /* 0x00000000141d7984 */ /* 0x000e280000000800 */
[----:B------:R-:W0:Y:S04]  /*0530*/  LDS R14, [R20+0x410] ;  /* 0x00041000140e7984 */ /* 0x000e280000000800 */
[----:B------:R-:W0:Y:S04]  /*0540*/  LDS R13, [R20+0x820] ;  /* 0x00082000140d7984 */ /* 0x000e280000000800 */
[----:B------:R-:W0:Y:S01]  /*0550*/  LDS R12, [R20+0xc30] ;  /* 0x000c3000140c7984 */ /* 0x000e220000000800 */
[----:B------:R-:W-:Y:S06]  /*0560*/  BAR.SYNC.DEFER_BLOCKING 0x0 ;  /* 0x0000000000007b1d */ /* 0x000fec0000010000 */
[----:B------:R1:W-:Y:S02]  /*0570*/  STS.128 [R22], R16 ;  /* 0x0000001016007388 */ /* 0x0003e40000000c00 */
[----:B------:R-:W-:Y:S01]  /*0580*/  BAR.SYNC.DEFER_BLOCKING 0x0 ;  /* 0x0000000000007b1d */ /* 0x000fe20000010000 */
[----:B-1----:R-:W-:-:S06]  /*0590*/  IMAD.MOV.U32 R16, RZ, RZ, RZ ;  /* 0x000000ffff107224 */ /* 0x002fcc00078e00ff */
[----:B------:R1:W3:Y:S01]  /*05a0*/  @!P0 LDG.E.EL R16, desc[UR6][R26.64] ;  /* 0x000000061a108981 */ /* 0x0002e2000c2e1900 */
[----:B-----5:R-:W-:-:S03]  /*05b0*/  IMAD.WIDE R8, R15, 0x4, R8 ;  /* 0x000000040f087825 */ /* 0x020fc600078e0208 */
[----:B------:R-:W5:Y:S01]  /*05c0*/  LDS R17, [R20] ;  /* 0x0000000014117984 */ /* 0x000f620000000800 */
[----:B--2---:R-:W-:-:S03]  /*05d0*/  IMAD.WIDE R10, R15, 0x4, R10 ;  /* 0x000000040f0a7825 */ /* 0x004fc600078e020a */
[----:B------:R-:W2:Y:S01]  /*05e0*/  LDS R19, [R20+0x410] ;  /* 0x0004100014137984 */ /* 0x000ea20000000800 */
[----:B-1----:R-:W-:-:S10]  /*05f0*/  HFMA2.MMA R26, -RZ, RZ, 0, 0 ;  /* 0x00000000ff1a7435 */ /* 0x002fd400000001ff */
[----:B------:R1:W2:Y:S01]  /*0600*/  @!P0 LDG.E.EL R26, desc[UR6][R8.64] ;  /* 0x00000006081a8981 */ /* 0x0002a2000c2e1900 */
[----:B------:R-:W-:Y:S01]  /*0610*/  IMAD.MOV.U32 R18, RZ, RZ, RZ ;  /* 0x000000ffff127224 */ /* 0x000fe200078e00ff */
[----:B-1----:R-:W1:Y:S02]  /*0620*/  LDC.64 R8, c[0x0][0x228] ;  /* 0x00008a00ff087b82 */ /* 0x002e640000000a00 */
[----:B-1----:R-:W-:-:S04]  /*0630*/  IMAD.WIDE R8, R15, 0x4, R8 ;  /* 0x000000040f087825 */ /* 0x002fc800078e0208 */
[----:B------:R-:W-:Y:S01]  /*0640*/  IMAD.MOV.U32 R15, RZ, RZ, RZ ;  /* 0x000000ffff0f7224 */ /* 0x000fe200078e00ff */
[----:B------:R1:W5:Y:S05]  /*0650*/  @!P0 LDG.E.EL R18, desc[UR6][R8.64] ;  /* 0x0000000608128981 */ /* 0x00036a000c2e1900 */
[----:B------:R0:W5:Y:S01]  /*0660*/  @!P0 LDG.E.EL R15, desc[UR6][R10.64] ;  /* 0x000000060a0f8981 */ /* 0x000162000c2e1900 */
[----:B------:R-:W4:Y:S01]  /*0670*/  S2UR UR4, SR_CgaCtaId ;  /* 0x00000000000479c3 */ /* 0x000f220000008800 */
[----:B------:R-:W-:Y:S01]  /*0680*/  SHF.R.U32.HI R3, RZ, 0x2, R3 ;  /* 0x00000002ff037819 */ /* 0x000fe20000011603 */
[----:B------:R-:W-:Y:S01]  /*0690*/  UMOV UR5, 0x400 ;  /* 0x0000040000057882 */ /* 0x000fe20000000000 */
[----:B------:R-:W-:Y:S01]  /*06a0*/  LOP3.LUT R0, R21, 0xc, R0, 0xf8, !PT ;  /* 0x0000000c15007812 */ /* 0x000fe200078ef800 */
[----:B-1----:R-:W1:Y:S01]  /*06b0*/  LDS R9, [R20+0x820] ;  /* 0x0008200014097984 */ /* 0x002e620000000800 */
[----:B------:R-:W-:-:S03]  /*06c0*/  SGXT.U32 R3, R3, 0x6 ;  /* 0x000000060303781a */ /* 0x000fc60000000000 */
[----:B0-----:R-:W0:Y:S01]  /*06d0*/  LDS R11, [R20+0xc30] ;  /* 0x000c3000140b7984 */ /* 0x001e220000000800 */
[----:B------:R-:W-:Y:S01]  /*06e0*/  IMAD.MOV.U32 R10, RZ, RZ, 0x3e800000 ;  /* 0x3e800000ff0a7424 */ /* 0x000fe200078e00ff */
[----:B------:R-:W-:Y:S01]  /*06f0*/  PRMT R2, R3, 0x6540, R2 ;  /* 0x0000654003027816 */ /* 0x000fe20000000002 */
[----:B----4-:R-:W-:Y:S01]  /*0700*/  UPRMT UR4, UR4, 0x654, UR5 ;  /* 0x0000065404047896 */ /* 0x010fe20008000005 */
[----:B------:R-:W-:Y:S01]  /*0710*/  BAR.SYNC.DEFER_BLOCKING 0x0 ;  /* 0x0000000000007b1d */ /* 0x000fe20000010000 */
[----:B---3--:R-:W-:-:S05]  /*0720*/  FADD R22, R16, 0.0010000000474974513054 ;  /* 0x3a83126f10167421 */ /* 0x008fca0000000000 */
[----:B------:R-:W3:Y:S01]  /*0730*/  S2R R16, SR_TID.X ;  /* 0x0000000000107919 */ /* 0x000ee20000002100 */
[----:B------:R-:W4:Y:S02]  /*0740*/  MUFU.SQRT R27, R22 ;  /* 0x00000016001b7308 */ /* 0x000f240000002000 */
[----:B----4-:R-:W-:Y:S01]  /*0750*/  FSETP.GT.AND P0, PT, R27, 8.50705917302346158658e+37, PT ;  /* 0x7e8000001b00780b */ /* 0x010fe20003f04000 */
[--C-:B--2---:R-:W-:Y:S01]  /*0760*/  FADD R23, R23, -R26.reuse ;  /* 0x8000001a17177221 */ /* 0x104fe20000000000 */
[----:B------:R-:W-:Y:S01]  /*0770*/  FSETP.GEU.AND P1, PT, R27, 1.175494350822287508e-38, PT ;  /* 0x008000001b00780b */ /* 0x000fe20003f2e000 */
[--C-:B------:R-:W-:Y:S01]  /*0780*/  FADD R4, R4, -R26.reuse ;  /* 0x8000001a04047221 */ /* 0x100fe20000000000 */
[----:B------:R-:W-:Y:S01]  /*0790*/  FSEL R10, R10, 1, P0 ;  /* 0x3f8000000a0a7808 */ /* 0x000fe20000000000 */
[--C-:B------:R-:W-:Y:S01]  /*07a0*/  FADD R7, R7, -R26.reuse ;  /* 0x8000001a07077221 */ /* 0x100fe20000000000 */
[--C-:B------:R-:W-:Y:S01]  /*07b0*/  FADD R25, R25, -R26.reuse ;  /* 0x8000001a19197221 */ /* 0x100fe20000000000 */
[--C-:B------:R-:W-:Y:S01]  /*07c0*/  FADD R28, R28, -R26.reuse ;  /* 0x8000001a1c1c7221 */ /* 0x100fe20000000000 */
[--C-:B------:R-:W-:Y:S01]  /*07d0*/  FADD R6, R6, -R26.reuse ;  /* 0x8000001a06067221 */ /* 0x100fe20000000000 */
[--C-:B------:R-:W-:Y:S01]  /*07e0*/  FADD R5, R5, -R26.reuse ;  /* 0x8000001a05057221 */ /* 0x100fe20000000000 */
[--C-:B------:R-:W-:Y:S01]  /*07f0*/  FADD R29, R29, -R26.reuse ;  /* 0x8000001a1d1d7221 */ /* 0x100fe20000000000 */
[--C-:B------:R-:W-:Y:S01]  /*0800*/  FADD R14, R14, -R26.reuse ;  /* 0x8000001a0e0e7221 */ /* 0x100fe20000000000 */
[--C-:B------:R-:W-:Y:S01]  /*0810*/  FADD R13, R13, -R26.reuse ;  /* 0x8000001a0d0d7221 */ /* 0x100fe20000000000 */
[----:B------:R-:W-:Y:S01]  /*0820*/  @P0 FMUL R27, R27, 0.25 ;  /* 0x3e8000001b1b0820 */ /* 0x000fe20000400000 */
[--C-:B------:R-:W-:Y:S01]  /*0830*/  FADD R12, R12, -R26.reuse ;  /* 0x8000001a0c0c7221 */ /* 0x100fe20000000000 */
[----:B------:R-:W-:Y:S01]  /*0840*/  @!P1 FMUL R10, R10, 16777216 ;  /* 0x4b8000000a0a9820 */ /* 0x000fe20000400000 */
[----:B---3--:R-:W-:Y:S01]  /*0850*/  SHF.L.U32 R3, R16, 0x4, RZ ;  /* 0x0000000410037819 */ /* 0x008fe200000006ff */
[----:B------:R-:W-:Y:S01]  /*0860*/  @!P1 FMUL R27, R27, 16777216 ;  /* 0x4b8000001b1b9820 */ /* 0x000fe20000400000 */
[--C-:B-----5:R-:W-:Y:S01]  /*0870*/  FADD R17, R17, -R26.reuse ;  /* 0x8000001a11117221 */ /* 0x120fe20000000000 */
[--C-:B------:R-:W-:Y:S01]  /*0880*/  FADD R19, R19, -R26.reuse ;  /* 0x8000001a13137221 */ /* 0x100fe20000000000 */
[----:B------:R-:W-:Y:S01]  /*0890*/  LOP3.LUT R3, R3, 0xff0, RZ, 0xc0, !PT ;  /* 0x00000ff003037812 */ /* 0x000fe200078ec0ff */
[----:B------:R2:W3:Y:S01]  /*08a0*/  MUFU.RCP R8, R27 ;  /* 0x0000001b00087308 */ /* 0x0004e20000001000 */
[--C-:B-1----:R-:W-:Y:S01]  /*08b0*/  FADD R9, R9, -R26.reuse ;  /* 0x8000001a09097221 */ /* 0x102fe20000000000 */
[--C-:B0-----:R-:W-:Y:S01]  /*08c0*/  FADD R11, R11, -R26.reuse ;  /* 0x8000001a0b0b7221 */ /* 0x101fe20000000000 */
[----:B--2---:R-:W-:Y:S01]  /*08d0*/  FADD R27, R24, -R26 ;  /* 0x8000001a181b7221 */ /* 0x004fe20000000000 */
[----:B---3--:R-:W-:Y:S01]  /*08e0*/  FMUL R8, R8, R10 ;  /* 0x0000000a08087220 */ /* 0x008fe20000400000 */
[----:B------:R-:W-:-:S03]  /*08f0*/  LEA.HI R10, R3, UR4, RZ, 0x1e ;  /* 0x00000004030a7c11 */ /* 0x000fc6000f8ff0ff */
[C---:B------:R-:W-:Y:S01]  /*0900*/  FMUL R26, R8.reuse, R23 ;  /* 0x00000017081a7220 */ /* 0x040fe20000400000 */
[C---:B------:R-:W-:Y:S01]  /*0910*/  FMUL R24, R8.reuse, R7 ;  /* 0x0000000708187220 */ /* 0x040fe20000400000 */
[C---:B------:R-:W-:Y:S01]  /*0920*/  FMUL R4, R8.reuse, R4 ;  /* 0x0000000408047220 */ /* 0x040fe20000400000 */
[----:B------:R-:W-:Y:S01]  /*0930*/  FMUL R22, R8, R5 ;  /* 0x0000000508167220 */ /* 0x000fe20000400000 */
[----:B------:R-:W-:Y:S02]  /*0940*/  IMAD R3, R3, 0x4, R10 ;  /* 0x0000000403037824 */ /* 0x000fe400078e020a */
[-CC-:B------:R-:W-:Y:S01]  /*0950*/  FFMA R26, R26, R18.reuse, R15.reuse ;  /* 0x000000121a1a7223 */ /* 0x180fe2000000000f */
[----:B------:R-:W-:Y:S01]  /*0960*/  FMUL R5, R8, R27 ;  /* 0x0000001b08057220 */ /* 0x000fe20000400000 */
[-CC-:B------:R-:W-:Y:S01]  /*0970*/  FFMA R4, R4, R18.reuse, R15.reuse ;  /* 0x0000001204047223 */ /* 0x180fe2000000000f */
[--C-:B------:R-:W-:Y:S01]  /*0980*/  FFMA R24, R24, R18, R15.reuse ;  /* 0x0000001218187223 */ /* 0x100fe2000000000f */
[C---:B------:R-:W-:Y:S01]  /*0990*/  FMUL R10, R8.reuse, R13 ;  /* 0x0000000d080a7220 */ /* 0x040fe20000400000 */
[C---:B------:R-:W-:Y:S01]  /*09a0*/  FMUL R14, R8.reuse, R14 ;  /* 0x0000000e080e7220 */ /* 0x040fe20000400000 */
[----:B------:R-:W-:Y:S01]  /*09b0*/  FMUL R28, R8, R28 ;  /* 0x0000001c081c7220 */ /* 0x000fe20000400000 */
[-CC-:B------:R-:W-:Y:S01]  /*09c0*/  FFMA R5, R5, R18.reuse, R15.reuse ;  /* 0x0000001205057223 */ /* 0x180fe2000000000f */
[--C-:B------:R-:W-:Y:S01]  /*09d0*/  FFMA R22, R22, R18, R15.reuse ;  /* 0x0000001216167223 */ /* 0x100fe2000000000f */
[----:B------:R-:W-:Y:S01]  /*09e0*/  FSETP.GEU.AND P3, PT, R26, RZ, PT ;  /* 0x000000ff1a00720b */ /* 0x000fe20003f6e000 */
[----:B------:R-:W-:Y:S01]  /*09f0*/  FMUL R6, R8, R6 ;  /* 0x0000000608067220 */ /* 0x000fe20000400000 */
[-CC-:B------:R-:W-:Y:S01]  /*0a00*/  FFMA R28, R28, R18.reuse, R15.reuse ;  /* 0x000000121c1c7223 */ /* 0x180fe2000000000f */
[-CC-:B------:R-:W-:Y:S01]  /*0a10*/  FFMA R14, R14, R18.reuse, R15.reuse ;  /* 0x000000120e0e7223 */ /* 0x180fe2000000000f */
[--C-:B------:R-:W-:Y:S01]  /*0a20*/  FFMA R10, R10, R18, R15.reuse ;  /* 0x000000120a0a7223 */ /* 0x100fe2000000000f */
[----:B------:R-:W-:Y:S01]  /*0a30*/  FSETP.GEU.AND P1, PT, R4, RZ, PT ;  /* 0x000000ff0400720b */ /* 0x000fe20003f2e000 */
[----:B------:R-:W-:Y:S01]  /*0a40*/  FMUL R20, R8, R29 ;  /* 0x0000001d08147220 */ /* 0x000fe20000400000 */
[----:B------:R-:W-:Y:S01]  /*0a50*/  FSETP.GEU.AND P0, PT, R24, RZ, PT ;  /* 0x000000ff1800720b */ /* 0x000fe20003f0e000 */
[C---:B------:R-:W-:Y:S01]  /*0a60*/  FMUL R19, R8.reuse, R19 ;  /* 0x0000001308137220 */ /* 0x040fe20000400000 */
[C---:B------:R-:W-:Y:S01]  /*0a70*/  FMUL R9, R8.reuse, R9 ;  /* 0x0000000908097220 */ /* 0x040fe20000400000 */
[C---:B------:R-:W-:Y:S01]  /*0a80*/  FMUL R12, R8.reuse, R12 ;  /* 0x0000000c080c7220 */ /* 0x040fe20000400000 */
[C---:B------:R-:W-:Y:S01]  /*0a90*/  FMUL R7, R8.reuse, R25 ;  /* 0x0000001908077220 */ /* 0x040fe20000400000 */
[C---:B------:R-:W-:Y:S01]  /*0aa0*/  FMUL R17, R8.reuse, R17 ;  /* 0x0000001108117220 */ /* 0x040fe20000400000 */
[----:B------:R-:W-:Y:S01]  /*0ab0*/  FMUL R8, R8, R11 ;  /* 0x0000000b08087220 */ /* 0x000fe20000400000 */
[----:B------:R-:W-:Y:S01]  /*0ac0*/  FSEL R26, R26, RZ, P3 ;  /* 0x000000ff1a1a7208 */ /* 0x000fe20001800000 */
[-CC-:B------:R-:W-:Y:S01]  /*0ad0*/  FFMA R6, R6, R18.reuse, R15.reuse ;  /* 0x0000001206067223 */ /* 0x180fe2000000000f */
[----:B------:R-:W-:Y:S01]  /*0ae0*/  FSETP.GEU.AND P4, PT, R5, RZ, PT ;  /* 0x000000ff0500720b */ /* 0x000fe20003f8e000 */
[-CC-:B------:R-:W-:Y:S01]  /*0af0*/  FFMA R20, R20, R18.reuse, R15.reuse ;  /* 0x0000001214147223 */ /* 0x180fe2000000000f */
[----:B------:R-:W-:Y:S01]  /*0b00*/  FSEL R4, R4, RZ, P1 ;  /* 0x000000ff04047208 */ /* 0x000fe20000800000 */
[-CC-:B------:R-:W-:Y:S01]  /*0b10*/  FFMA R19, R19, R18.reuse, R15.reuse ;  /* 0x0000001213137223 */ /* 0x180fe2000000000f */
[----:B------:R-:W-:Y:S01]  /*0b20*/  FSEL R24, R24, RZ, P0 ;  /* 0x000000ff18187208 */ /* 0x000fe20000000000 */
[-CC-:B------:R-:W-:Y:S01]  /*0b30*/  FFMA R9, R9, R18.reuse, R15.reuse ;  /* 0x0000001209097223 */ /* 0x180fe2000000000f */
[----:B------:R-:W-:Y:S01]  /*0b40*/  FSETP.GEU.AND P3, PT, R22, RZ, PT ;  /* 0x000000ff1600720b */ /* 0x000fe20003f6e000 */
[-CC-:B------:R-:W-:Y:S01]  /*0b50*/  FFMA R7, R7, R18.reuse, R15.reuse ;  /* 0x0000001207077223 */ /* 0x180fe2000000000f */
[----:B------:R-:W-:Y:S01]  /*0b60*/  FSETP.GEU.AND P2, PT, R28, RZ, PT ;  /* 0x000000ff1c00720b */ /* 0x000fe20003f4e000 */
[-CC-:B------:R-:W-:Y:S01]  /*0b70*/  FFMA R12, R12, R18.reuse, R15.reuse ;  /* 0x000000120c0c7223 */ /* 0x180fe2000000000f */
[----:B------:R-:W-:Y:S01]  /*0b80*/  FSETP.GEU.AND P1, PT, R14, RZ, PT ;  /* 0x000000ff0e00720b */ /* 0x000fe20003f2e000 */
[-CC-:B------:R-:W-:Y:S01]  /*0b90*/  FFMA R17, R17, R18.reuse, R15.reuse ;  /* 0x0000001211117223 */ /* 0x180fe2000000000f */
[----:B------:R-:W-:Y:S01]  /*0ba0*/  FSETP.GEU.AND P0, PT, R10, RZ, PT ;  /* 0x000000ff0a00720b */ /* 0x000fe20003f0e000 */
[----:B------:R-:W-:Y:S01]  /*0bb0*/  FFMA R8, R8, R18, R15 ;  /* 0x0000001208087223 */ /* 0x000fe2000000000f */
[----:B------:R-:W-:Y:S01]  /*0bc0*/  FSEL R18, R5, RZ, P4 ;  /* 0x000000ff05127208 */ /* 0x000fe20002000000 */
[----:B------:R-:W-:Y:S01]  /*0bd0*/  STS [R3+0x14], R24 ;  /* 0x0000141803007388 */ /* 0x000fe20000000800 */
[----:B------:R-:W-:-:S02]  /*0be0*/  FSEL R22, R22, RZ, P3 ;  /* 0x000000ff16167208 */ /* 0x000fc40001800000 */
[----:B------:R-:W-:Y:S01]  /*0bf0*/  FSEL R28, R28, RZ, P2 ;  /* 0x000000ff1c1c7208 */ /* 0x000fe20001000000 */
[----:B------:R0:W-:Y:S01]  /*0c00*/  STS [R3+0x4], R18 ;  /* 0x0000041203007388 */ /* 0x0001e20000000800 */
[----:B------:R-:W-:Y:S02]  /*0c10*/  FSETP.GEU.AND P4, PT, R6, RZ, PT ;  /* 0x000000ff0600720b */ /* 0x000fe40003f8e000 */
[----:B------:R-:W-:Y:S01]  /*0c20*/  FSEL R14, R14, RZ, P1 ;  /* 0x000000ff0e0e7208 */ /* 0x000fe20000800000 */
[----:B------:R1:W-:Y:S01]  /*0c30*/  STS [R3+0x1c], R22 ;  /* 0x00001c1603007388 */ /* 0x0003e20000000800 */
[----:B------:R-:W-:Y:S02]  /*0c40*/  FSEL R10, R10, RZ, P0 ;  /* 0x000000ff0a0a7208 */ /* 0x000fe40000000000 */
[----:B------:R-:W-:Y:S01]  /*0c50*/  FSETP.GEU.AND P2, PT, R20, RZ, PT ;  /* 0x000000ff1400720b */ /* 0x000fe20003f4e000 */
[----:B------:R-:W-:Y:S01]  /*0c60*/  STS [R3+0x10], R4 ;  /* 0x0000100403007388 */ /* 0x000fe20000000800 */
[----:B------:R-:W-:Y:S01]  /*0c70*/  FSETP.GEU.AND P0, PT, R9, RZ, PT ;  /* 0x000000ff0900720b */ /* 0x000fe20003f0e000 */
[----:B0-----:R-:W-:Y:S01]  /*0c80*/  IMAD.SHL.U32 R18, R16, 0x4, RZ ;  /* 0x0000000410127824 */ /* 0x001fe200078e00ff */
[----:B------:R-:W-:Y:S01]  /*0c90*/  FSETP.GEU.AND P1, PT, R19, RZ, PT ;  /* 0x000000ff1300720b */ /* 0x000fe20003f2e000 */
[----:B------:R-:W-:Y:S01]  /*0ca0*/  STS [R3+0x8], R26 ;  /* 0x0000081a03007388 */ /* 0x000fe20000000800 */
[----:B------:R-:W-:-:S02]  /*0cb0*/  FSEL R6, R6, RZ, P4 ;  /* 0x000000ff06067208 */ /* 0x000fc40002000000 */
[----:B------:R-:W-:Y:S01]  /*0cc0*/  FSEL R20, R20, RZ, P2 ;  /* 0x000000ff14147208 */ /* 0x000fe20001000000 */
[----:B------:R-:W-:Y:S01]  /*0cd0*/  STS [R3+0xc], R28 ;  /* 0x00000c1c03007388 */ /* 0x000fe20000000800 */
[----:B------:R-:W-:Y:S02]  /*0ce0*/  FSEL R24, R9, RZ, P0 ;  /* 0x000000ff09187208 */ /* 0x000fe40000000000 */
[----:B-1----:R-:W-:Y:S01]  /*0cf0*/  FSEL R22, R19, RZ, P1 ;  /* 0x000000ff13167208 */ /* 0x002fe20000800000 */
[----:B------:R0:W-:Y:S01]  /*0d00*/  STS [R3+0x18], R6 ;  /* 0x0000180603007388 */ /* 0x0001e20000000800 */
[----:B------:R-:W-:Y:S02]  /*0d10*/  FSETP.GEU.AND P3, PT, R12, RZ, PT ;  /* 0x000000ff0c00720b */ /* 0x000fe40003f6e000 */
[----:B------:R-:W-:Y:S01]  /*0d20*/  FSETP.GEU.AND P2, PT, R17, RZ, PT ;  /* 0x000000ff1100720b */ /* 0x000fe20003f4e000 */
[----:B------:R1:W-:Y:S01]  /*0d30*/  STS [R3+0x20], R20 ;  /* 0x0000201403007388 */ /* 0x0003e20000000800 */
[----:B------:R-:W-:-:S02]  /*0d40*/  FSETP.GEU.AND P1, PT, R7, RZ, PT ;  /* 0x000000ff0700720b */ /* 0x000fc40003f2e000 */
[----:B------:R-:W-:Y:S01]  /*0d50*/  FSETP.GEU.AND P0, PT, R8, RZ, PT ;  /* 0x000000ff0800720b */ /* 0x000fe20003f0e000 */
[----:B------:R-:W-:Y:S01]  /*0d60*/  STS [R3+0x24], R14 ;  /* 0x0000240e03007388 */ /* 0x000fe20000000800 */
[----:B------:R-:W-:Y:S02]  /*0d70*/  FSEL R12, R12, RZ, P3 ;  /* 0x000000ff0c0c7208 */ /* 0x000fe40001800000 */
[----:B0-----:R-:W-:Y:S01]  /*0d80*/  FSEL R6, R17, RZ, P2 ;  /* 0x000000ff11067208 */ /* 0x001fe20001000000 */
[----:B------:R-:W-:Y:S01]  /*0d90*/  STS [R3+0x28], R10 ;  /* 0x0000280a03007388 */ /* 0x000fe20000000800 */
[----:B------:R-:W-:Y:S02]  /*0da0*/  FSEL R4, R7, RZ, P1 ;  /* 0x000000ff07047208 */ /* 0x000fe40000800000 */
[----:B------:R-:W-:Y:S01]  /*0db0*/  FSEL R8, R8, RZ, P0 ;  /* 0x000000ff08087208 */ /* 0x000fe20000000000 */
[----:B------:R-:W-:Y:S01]  /*0dc0*/  STS [R3+0x2c], R12 ;  /* 0x00002c0c03007388 */ /* 0x000fe20000000800 */
[----:B------:R-:W-:-:S02]  /*0dd0*/  LOP3.LUT R18, R18, 0x3fc, RZ, 0xc0, !PT ;  /* 0x000003fc12127812 */ /* 0x000fc400078ec0ff */
[----:B------:R-:W-:Y:S01]  /*0de0*/  LOP3.LUT R16, R16, 0xfc, RZ, 0xc0, !PT ;  /* 0x000000fc10107812 */ /* 0x000fe200078ec0ff */
[----:B------:R-:W-:Y:S01]  /*0df0*/  STS [R3+0x38], R24 ;  /* 0x0000381803007388 */ /* 0x000fe20000000800 */
[C---:B------:R-:W-:Y:S02]  /*0e00*/  LOP3.LUT R5, R18.reuse, 0x400, RZ, 0xfc, !PT ;  /* 0x0000040012057812 */ /* 0x040fe400078efcff */
[----:B------:R-:W-:Y:S01]  /*0e10*/  LOP3.LUT R9, R18, 0x800, RZ, 0xfc, !PT ;  /* 0x0000080012097812 */ /* 0x000fe200078efcff */
[----:B------:R0:W-:Y:S01]  /*0e20*/  STS [R3+0x34], R22 ;  /* 0x0000341603007388 */ /* 0x0001e20000000800 */
[----:B------:R-:W-:Y:S01]  /*0e30*/  SHF.R.U32.HI R7, RZ, 0x2, R5 ;  /* 0x00000002ff077819 */ /* 0x000fe20000011605 */
[----:B------:R-:W-:Y:S01]  /*0e40*/  VIADD R5, R16, UR4 ;  /* 0x0000000410057c36 */ /* 0x000fe20008000000 */
[----:B------:R-:W-:Y:S01]  /*0e50*/  SHF.R.U32.HI R9, RZ, 0x2, R9 ;  /* 0x00000002ff097819 */ /* 0x000fe20000011609 */
[----:B------:R-:W-:Y:S01]  /*0e60*/  STS [R3+0x30], R6 ;  /* 0x0000300603007388 */ /* 0x000fe20000000800 */
[----:B------:R-:W-:-:S02]  /*0e70*/  LOP3.LUT R7, R7, 0x1fc, RZ, 0xc0, !PT ;  /* 0x000001fc07077812 */ /* 0x000fc400078ec0ff */
[----:B------:R-:W-:Y:S01]  /*0e80*/  LOP3.LUT R9, R9, 0x2fc, RZ, 0xc0, !PT ;  /* 0x000002fc09097812 */ /* 0x000fe200078ec0ff */
[----:B------:R-:W-:Y:S01]  /*0e90*/  STS [R3], R4 ;  /* 0x0000000403007388 */ /* 0x000fe20000000800 */
[----:B------:R-:W-:Y:S01]  /*0ea0*/  LEA R16, R18, R5, 0x2 ;  /* 0x0000000512107211 */ /* 0x000fe200078e10ff */
[----:B------:R-:W-:Y:S01]  /*0eb0*/  VIADD R7, R7, UR4 ;  /* 0x0000000407077c36 */ /* 0x000fe20008000000 */
[C---:B-1----:R-:W-:Y:S01]  /*0ec0*/  LOP3.LUT R20, R2.reuse, 0x80, RZ, 0xfc, !PT ;  /* 0x0000008002147812 */ /* 0x042fe200078efcff */
[----:B------:R1:W-:Y:S01]  /*0ed0*/  STS [R3+0x3c], R8 ;  /* 0x00003c0803007388 */ /* 0x0003e20000000800 */
[----:B------:R-:W-:Y:S01]  /*0ee0*/  VIADD R9, R9, UR4 ;  /* 0x0000000409097c36 */ /* 0x000fe20008000000 */
[----:B------:R-:W-:Y:S01]  /*0ef0*/  LOP3.LUT R19, R2, 0x40, RZ, 0xfc, !PT ;  /* 0x0000004002137812 */ /* 0x000fe200078efcff */
[----:B------:R-:W-:Y:S01]  /*0f00*/  IMAD R17, R18, 0x4, R7 ;  /* 0x0000000412117824 */ /* 0x000fe200078e0207 */
[----:B------:R-:W-:Y:S01]  /*0f10*/  BAR.SYNC.DEFER_BLOCKING 0x0 ;  /* 0x0000000000007b1d */ /* 0x000fe20000010000 */
[----:B0-----:R-:W-:Y:S01]  /*0f20*/  IMAD.HI R22, R20, 0x2aaaaaab, RZ ;  /* 0x2aaaaaab14167827 */ /* 0x001fe200078e02ff */
[----:B------:R-:W-:-:S02]  /*0f30*/  LEA R25, R18, R9, 0x2 ;  /* 0x0000000912197211 */ /* 0x000fc400078e10ff */
[----:B------:R-:W-:Y:S01]  /*0f40*/  ISETP.GE.AND P0, PT, R0, 0x40, PT ;  /* 0x000000400000780c */ /* 0x000fe20003f06270 */
[C---:B------:R-:W-:Y:S01]  /*0f50*/  IMAD.HI R23, R19.reuse, 0x2aaaaaab, RZ ;  /* 0x2aaaaaab13177827 */ /* 0x040fe200078e02ff */
[----:B------:R-:W-:Y:S02]  /*0f60*/  SHF.R.U32.HI R21, RZ, 0x1f, R22 ;  /* 0x0000001fff157819 */ /* 0x000fe40000011616 */
[----:B------:R-:W-:Y:S01]  /*0f70*/  ISETP.LT.AND P2, PT, R19, 0x300, !P0 ;  /* 0x000003001300780c */ /* 0x000fe20004741270 */
[----:B-1----:R-:W-:Y:S01]  /*0f80*/  IMAD.HI R3, R2, 0x2aaaaaab, RZ ;  /* 0x2aaaaaab02037827 */ /* 0x002fe200078e02ff */
[----:B------:R-:W-:Y:S02]  /*0f90*/  SHF.R.U32.HI R24, RZ, 0x1f, R23 ;  /* 0x0000001fff187819 */ /* 0x000fe40000011617 */
[----:B------:R-:W-:Y:S02]  /*0fa0*/  LEA.HI.SX32 R21, R22, R21, 0x1b ;  /* 0x0000001516157211 */ /* 0x000fe400078fdaff */
[----:B------:R-:W-:-:S02]  /*0fb0*/  SHF.R.U32.HI R26, RZ, 0x1f, R3 ;  /* 0x0000001fff1a7819 */ /* 0x000fc40000011603 */
[----:B------:R-:W-:Y:S01]  /*0fc0*/  LEA.HI.SX32 R22, R23, R24, 0x1b ;  /* 0x0000001817167211 */ /* 0x000fe200078fdaff */
[----:B------:R-:W-:Y:S01]  /*0fd0*/  IMAD R23, R21, -0xc0, R20 ;  /* 0xffffff4015177824 */ /* 0x000fe200078e0214 */
[----:B------:R-:W-:Y:S02]  /*0fe0*/  LEA.HI.SX32 R3, R3, R26, 0x1b ;  /* 0x0000001a03037211 */ /* 0x000fe400078fdaff */
[----:B------:R-:W-:Y:S01]  /*0ff0*/  LOP3.LUT R24, R18, 0xc00, RZ, 0xfc, !PT ;  /* 0x00000c0012187812 */ /* 0x000fe200078efcff */
[----:B------:R-:W-:Y:S01]  /*1000*/  IMAD R19, R22, -0xc0, R19 ;  /* 0xffffff4016137824 */ /* 0x000fe200078e0213 */
[----:B------:R-:W-:Y:S01]  /*1010*/  ISETP.LT.AND P1, PT, R20, 0x300, !P0 ;  /* 0x000003001400780c */ /* 0x000fe20004721270 */
[----:B------:R-:W-:Y:S01]  /*1020*/  LDS R4, [R16] ;  /* 0x0000000010047984 */ /* 0x000fe20000000800 */
[----:B------:R-:W-:Y:S01]  /*1030*/  ISETP.LT.AND P3, PT, R2, 0x300, !P0 ;  /* 0x000003000200780c */ /* 0x000fe20004761270 */
[----:B------:R-:W-:Y:S02]  /*1040*/  IMAD R19, R19, 0x40, R0 ;  /* 0x0000004013137824 */ /* 0x000fe400078e0200 */
[----:B------:R-:W-:Y:S02]  /*1050*/  LDS R5, [R16+0x4] ;  /* 0x0000040010057984 */ /* 0x000fe40000000800 */
[----:B------:R-:W-:-:S02]  /*1060*/  IMAD R19, R22, 0x14000, R19 ;  /* 0x0001400016137824 */ /* 0x000fc400078e0213 */
[----:B------:R-:W-:Y:S04]  /*1070*/  LDS R6, [R16+0x8] ;  /* 0x0000080010067984 */ /* 0x000fe80000000800 */
[----:B------:R-:W0:Y:S04]  /*1080*/  LDS R7, [R16+0xc] ;  /* 0x00000c0010077984 */ /* 0x000e280000000800 */
[----:B------:R-:W-:Y:S04]  /*1090*/  LDS R8, [R17+0x1000] ;  /* 0x0010000011087984 */ /* 0x000fe80000000800 */
[----:B------:R-:W-:Y:S04]  /*10a0*/  LDS R9, [R17+0x1004] ;  /* 0x0010040011097984 */ /* 0x000fe80000000800 */
[----:B------:R-:W-:Y:S04]  /*10b0*/  LDS R10, [R17+0x1008] ;  /* 0x00100800110a7984 */ /* 0x000fe80000000800 */
[----:B------:R1:W2:Y:S04]  /*10c0*/  LDS R11, [R17+0x100c] ;  /* 0x00100c00110b7984 */ /* 0x0002a80000000800 */
[----:B------:R-:W-:Y:S04]  /*10d0*/  LDS R12, [R25+0x2000] ;  /* 0x00200000190c7984 */ /* 0x000fe80000000800 */
[----:B------:R-:W-:Y:S01]  /*10e0*/  LDS R13, [R25+0x2004] ;  /* 0x00200400190d7984 */ /* 0x000fe20000000800 */
[----:B-1----:R-:W1:Y:S03]  /*10f0*/  LDC.64 R16, c[0x0][0x238] ;  /* 0x00008e00ff107b82 */ /* 0x002e660000000a00 */
[----:B------:R-:W-:Y:S04]  /*1100*/  LDS R14, [R25+0x2008] ;  /* 0x00200800190e7984 */ /* 0x000fe80000000800 */
[----:B------:R3:W4:Y:S02]  /*1110*/  LDS R15, [R25+0x200c] ;  /* 0x00200c00190f7984 */ /* 0x0007240000000800 */
[----:B---3--:R-:W-:Y:S01]  /*1120*/  IMAD R25, R3, -0xc0, R2 ;  /* 0xffffff4003197824 */ /* 0x008fe200078e0202 */
[----:B------:R-:W-:-:S03]  /*1130*/  LOP3.LUT R2, R2, 0xc0, RZ, 0xfc, !PT ;  /* 0x000000c002027812 */ /* 0x000fc600078efcff */
[----:B------:R-:W-:Y:S01]  /*1140*/  IMAD R20, R25, 0x40, R0 ;  /* 0x0000004019147824 */ /* 0x000fe200078e0200 */
[----:B------:R-:W-:Y:S01]  /*1150*/  SHF.R.U32.HI R25, RZ, 0x2, R24 ;  /* 0x00000002ff197819 */ /* 0x000fe20000011618 */
[----:B------:R-:W-:Y:S01]  /*1160*/  IMAD R24, R23, 0x40, R0 ;  /* 0x0000004017187824 */ /* 0x000fe200078e0200 */
[----:B------:R-:W-:Y:S01]  /*1170*/  ISETP.LT.AND P0, PT, R2, 0x300, !P0 ;  /* 0x000003000200780c */ /* 0x000fe20004701270 */
[----:B------:R-:W-:Y:S01]  /*1180*/  IMAD R3, R3, 0x14000, R20 ;  /* 0x0001400003037824 */ /* 0x000fe200078e0214 */
[----:B------:R-:W-:Y:S01]  /*1190*/  LOP3.LUT R20, R25, 0x3fc, RZ, 0xc0, !PT ;  /* 0x000003fc19147812 */ /* 0x000fe200078ec0ff */
[----:B------:R-:W-:Y:S02]  /*11a0*/  IMAD R25, R21, 0x14000, R24 ;  /* 0x0001400015197824 */ /* 0x000fe400078e0218 */
[----:B-1----:R-:W-:Y:S01]  /*11b0*/  IMAD.WIDE R22, R19, 0x4, R16 ;  /* 0x0000000413167825 */ /* 0x002fe200078e0210 */
[----:B------:R-:W-:-:S03]  /*11c0*/  IADD3 R27, R20, UR4, RZ ;  /* 0x00000004141b7c10 */ /* 0x000fc6000fffe0ff */
[----:B------:R-:W-:-:S04]  /*11d0*/  IMAD.WIDE R20, R3, 0x4, R16 ;  /* 0x0000000403147825 */ /* 0x000fc800078e0210 */
[----:B------:R-:W-:Y:S01]  /*11e0*/  IMAD.WIDE R24, R25, 0x4, R16 ;  /* 0x0000000419187825 */ /* 0x000fe200078e0210 */
[----:B0-----:R0:W-:Y:S03]  /*11f0*/  @P3 STG.E.128 desc[UR6][R20.64], R4 ;  /* 0x0000000414003986 */ /* 0x0011e6000c101d06 */
[----:B------:R-:W-:Y:S01]  /*1200*/  IMAD R27, R18, 0x4, R27 ;  /* 0x00000004121b7824 */ /* 0x000fe200078e021b */
[----:B--2---:R0:W-:Y:S04]  /*1210*/  @P2 STG.E.128 desc[UR6][R22.64], R8 ;  /* 0x0000000816002986 */ /* 0x0041e8000c101d06 */
[----:B----4-:R0:W-:Y:S02]  /*1220*/  @P1 STG.E.128 desc[UR6][R24.64], R12 ;  /* 0x0000000c18001986 */ /* 0x0101e4000c101d06 */
[----:B0-----:R-:W-:Y:S05]  /*1230*/  @!P0 EXIT ;  /* 0x000000000000894d */ /* 0x001fea0003800000 */
[----:B0-----:R-:W-:Y:S01]  /*1240*/  LDS R4, [R27+0x3000] ;  /* 0x003000001b047984 */ /* 0x001fe20000000800 */
[----:B------:R-:W-:-:S03]  /*1250*/  IMAD.HI R3, R2, 0x2aaaaaab, RZ ;  /* 0x2aaaaaab02037827 */ /* 0x000fc600078e02ff */
[----:B------:R-:W-:Y:S02]  /*1260*/  LDS R5, [R27+0x3004] ;  /* 0x003004001b057984 */ /* 0x000fe40000000800 */
[----:B------:R-:W-:Y:S02]  /*1270*/  SHF.R.U32.HI R8, RZ, 0x1f, R3 ;  /* 0x0000001fff087819 */ /* 0x000fe40000011603 */
[----:B------:R-:W-:Y:S02]  /*1280*/  LDS R6, [R27+0x3008] ;  /* 0x003008001b067984 */ /* 0x000fe40000000800 */
[----:B------:R-:W-:Y:S02]  /*1290*/  LEA.HI.SX32 R3, R3, R8, 0x1b ;  /* 0x0000000803037211 */ /* 0x000fe400078fdaff */
[----:B------:R-:W0:Y:S03]  /*12a0*/  LDS R7, [R27+0x300c] ;  /* 0x00300c001b077984 */ /* 0x000e260000000800 */
[----:B------:R-:W-:-:S04]  /*12b0*/  IMAD R9, R3, -0xc0, R2 ;  /* 0xffffff4003097824 */ /* 0x000fc800078e0202 */
[----:B------:R-:W-:-:S04]  /*12c0*/  IMAD R0, R9, 0x40, R0 ;  /* 0x0000004009007824 */ /* 0x000fc800078e0200 */
[----:B------:R-:W-:-:S04]  /*12d0*/  IMAD R3, R3, 0x14000, R0 ;  /* 0x0001400003037824 */ /* 0x000fc800078e0200 */
[----:B------:R-:W-:-:S05]  /*12e0*/  IMAD.WIDE R16, R3, 0x4, R16 ;  /* 0x0000000403107825 */ /* 0x000fca00078e0210 */
[----:B0-----:R-:W-:Y:S01]  /*12f0*/  STG.E.128 desc[UR6][R16.64], R4 ;  /* 0x0000000410007986 */ /* 0x001fe2000c101d06 */
[----:B------:R-:W-:Y:S05]  /*1300*/  EXIT ;  /* 0x000000000000794d */ /* 0x000fea0003800000 */
.L_x_0:
[----:B------:R-:W-:-:S00]  /*1310*/  BRA `(.L_x_0) ;  /* 0xfffffffc00fc7947 */ /* 0x000fc0000383ffff */
[----:B------:R-:W-:-:S00]  /*1320*/  NOP ;  /* 0x0000000000007918 */ /* 0x000fc00000000000 */
        /* <DEDUP_REMOVED lines=13> */
.L_x_1:


//--------------------- .nv.global.init           --------------------------
	.section	.nv.global.init,"aw",@progbits
.nv.global.init:
	.type		_$_str,@object
	.size		_$_str,(_$_str_$_2 - _$_str)
_$_str:
        /*0000*/ 	.byte	0x5f, 0x5f, 0x43, 0x55, 0x44, 0x41, 0x5f, 0x46, 0x54, 0x5a, 0x00
	.type		_$_str_$_2,@object
	.size		_$_str_$_2,(.L_1 - _$_str_$_2)
_$_str_$_2:
        /*000b*/ 	.byte	0x5f, 0x5f, 0x43, 0x55, 0x44, 0x41, 0x5f, 0x50, 0x52, 0x45, 0x43, 0x5f, 0x53, 0x51, 0x52, 0x54
        /*001b*/ 	.byte	0x00
.L_1:


//--------------------- .nv.shared.triton_poi_fused__native_batch_norm_legit_no_training_relu_43 --------------------------
	.section	.nv.shared.triton_poi_fused__native_batch_norm_legit_no_training_relu_43,"aw",@nobits
	.sectionflags	@""
	.align	16
	.zero		1024


//--------------------- .nv.constant0.triton_poi_fused__native_batch_norm_legit_no_training_relu_43 --------------------------
	.section	.nv.constant0.triton_poi_fused__native_batch_norm_legit_no_training_relu_43,"a",@progbits
	.sectionflags	@""
	.align	4
.nv.constant0.triton_poi_fused__native_batch_norm_legit_no_training_relu_43:
	.zero		584
